//
// Generated by NVIDIA NVVM Compiler
//
// Compiler Build ID: CL-36424714
// Cuda compilation tools, release 13.0, V13.0.88
// Based on NVVM 20.0.0
//

.version 9.0
.target sm_100
.address_size 64

	// .globl	_Z23histogram_global_kernelPjS_jj

.visible .entry _Z23histogram_global_kernelPjS_jj(
	.param .u64 .ptr .align 1 _Z23histogram_global_kernelPjS_jj_param_0,
	.param .u64 .ptr .align 1 _Z23histogram_global_kernelPjS_jj_param_1,
	.param .u32 _Z23histogram_global_kernelPjS_jj_param_2,
	.param .u32 _Z23histogram_global_kernelPjS_jj_param_3
)
{


	ret;

}
	// .globl	_Z23histogram_shared_kernelPjS_jj
.visible .entry _Z23histogram_shared_kernelPjS_jj(
	.param .u64 .ptr .align 1 _Z23histogram_shared_kernelPjS_jj_param_0,
	.param .u64 .ptr .align 1 _Z23histogram_shared_kernelPjS_jj_param_1,
	.param .u32 _Z23histogram_shared_kernelPjS_jj_param_2,
	.param .u32 _Z23histogram_shared_kernelPjS_jj_param_3
)
{


	ret;

}
	// .globl	_Z34histogram_shared_accumulate_kernelPjS_jj
.visible .entry _Z34histogram_shared_accumulate_kernelPjS_jj(
	.param .u64 .ptr .align 1 _Z34histogram_shared_accumulate_kernelPjS_jj_param_0,
	.param .u64 .ptr .align 1 _Z34histogram_shared_accumulate_kernelPjS_jj_param_1,
	.param .u32 _Z34histogram_shared_accumulate_kernelPjS_jj_param_2,
	.param .u32 _Z34histogram_shared_accumulate_kernelPjS_jj_param_3
)
{


	ret;

}
	// .globl	_Z14convert_kernelPjj
.visible .entry _Z14convert_kernelPjj(
	.param .u64 .ptr .align 1 _Z14convert_kernelPjj_param_0,
	.param .u32 _Z14convert_kernelPjj_param_1
)
{


	ret;

}


// ===== COMPILED SASS (sm_100) =====

	.target	sm_100

	.elftype	@"ET_EXEC"


//--------------------- .note.nv.tkinfo           --------------------------
	.section	.note.nv.tkinfo,"",@"SHT_NOTE"
	.sectionflags	@"SHF_NOTE_NV_TKINFO"
	.tkinfo
        /*0018*/ 	.word	0x00000002
        /*0030*/ 	.string	""
        /*0030*/ 	.string	"ptxas"
        /*0030*/ 	.string	"Cuda compilation tools, release 13.0, V13.0.88"
        /*0030*/ 	.string	"Build cuda_13.0.r13.0/compiler.36424714_0"
        /*0030*/ 	.string	"-arch sm_100 -m 64 "



//--------------------- .note.nv.cuinfo           --------------------------
	.section	.note.nv.cuinfo,"",@"SHT_NOTE"
	.sectionflags	@"SHF_NOTE_NV_CUINFO"
        /*0018*/ 	.short	0x0002
        /*001a*/ 	.short	0x0064
        /*001c*/ 	.short	0x0082
	.zero		2


//--------------------- .nv.info                  --------------------------
	.section	.nv.info,"",@"SHT_CUDA_INFO"
	.align	4


	//----- nvinfo : EIATTR_REGCOUNT
	.align		4
        /*0000*/ 	.byte	0x04, 0x2f
        /*0002*/ 	.short	(.L_1 - .L_0)
	.align		4
.L_0:
        /*0004*/ 	.word	index@(_Z23histogram_global_kernelPjS_jj)
        /*0008*/ 	.word	0x00000004


	//----- nvinfo : EIATTR_FRAME_SIZE
	.align		4
.L_1:
        /*000c*/ 	.byte	0x04, 0x11
        /*000e*/ 	.short	(.L_3 - .L_2)
	.align		4
.L_2:
        /*0010*/ 	.word	index@(_Z23histogram_global_kernelPjS_jj)
        /*0014*/ 	.word	0x00000000


	//----- nvinfo : EIATTR_REGCOUNT
	.align		4
.L_3:
        /*0018*/ 	.byte	0x04, 0x2f
        /*001a*/ 	.short	(.L_5 - .L_4)
	.align		4
.L_4:
        /*001c*/ 	.word	index@(_Z23histogram_shared_kernelPjS_jj)
        /*0020*/ 	.word	0x00000004


	//----- nvinfo : EIATTR_FRAME_SIZE
	.align		4
.L_5:
        /*0024*/ 	.byte	0x04, 0x11
        /*0026*/ 	.short	(.L_7 - .L_6)
	.align		4
.L_6:
        /*0028*/ 	.word	index@(_Z23histogram_shared_kernelPjS_jj)
        /*002c*/ 	.word	0x00000000


	//----- nvinfo : EIATTR_REGCOUNT
	.align		4
.L_7:
        /*0030*/ 	.byte	0x04, 0x2f
        /*0032*/ 	.short	(.L_9 - .L_8)
	.align		4
.L_8:
        /*0034*/ 	.word	index@(_Z34histogram_shared_accumulate_kernelPjS_jj)
        /*0038*/ 	.word	0x00000004


	//----- nvinfo : EIATTR_FRAME_SIZE
	.align		4
.L_9:
        /*003c*/ 	.byte	0x04, 0x11
        /*003e*/ 	.short	(.L_11 - .L_10)
	.align		4
.L_10:
        /*0040*/ 	.word	index@(_Z34histogram_shared_accumulate_kernelPjS_jj)
        /*0044*/ 	.word	0x00000000


	//----- nvinfo : EIATTR_REGCOUNT
	.align		4
.L_11:
        /*0048*/ 	.byte	0x04, 0x2f
        /*004a*/ 	.short	(.L_13 - .L_12)
	.align		4
.L_12:
        /*004c*/ 	.word	index@(_Z14convert_kernelPjj)
        /*0050*/ 	.word	0x00000004


	//----- nvinfo : EIATTR_FRAME_SIZE
	.align		4
.L_13:
        /*0054*/ 	.byte	0x04, 0x11
        /*0056*/ 	.short	(.L_15 - .L_14)
	.align		4
.L_14:
        /*0058*/ 	.word	index@(_Z14convert_kernelPjj)
        /*005c*/ 	.word	0x00000000


	//----- nvinfo : EIATTR_MIN_STACK_SIZE
	.align		4
.L_15:
        /*0060*/ 	.byte	0x04, 0x12
        /*0062*/ 	.short	(.L_17 - .L_16)
	.align		4
.L_16:
        /*0064*/ 	.word	index@(_Z14convert_kernelPjj)
        /*0068*/ 	.word	0x00000000


	//----- nvinfo : EIATTR_MIN_STACK_SIZE
	.align		4
.L_17:
        /*006c*/ 	.byte	0x04, 0x12
        /*006e*/ 	.short	(.L_19 - .L_18)
	.align		4
.L_18:
        /*0070*/ 	.word	index@(_Z34histogram_shared_accumulate_kernelPjS_jj)
        /*0074*/ 	.word	0x00000000


	//----- nvinfo : EIATTR_MIN_STACK_SIZE
	.align		4
.L_19:
        /*0078*/ 	.byte	0x04, 0x12
        /*007a*/ 	.short	(.L_21 - .L_20)
	.align		4
.L_20:
        /*007c*/ 	.word	index@(_Z23histogram_shared_kernelPjS_jj)
        /*0080*/ 	.word	0x00000000


	//----- nvinfo : EIATTR_MIN_STACK_SIZE
	.align		4
.L_21:
        /*0084*/ 	.byte	0x04, 0x12
        /*0086*/ 	.short	(.L_23 - .L_22)
	.align		4
.L_22:
        /*0088*/ 	.word	index@(_Z23histogram_global_kernelPjS_jj)
        /*008c*/ 	.word	0x00000000
.L_23:


//--------------------- .nv.compat                --------------------------
	.section	.nv.compat,"",@"SHT_CUDA_COMPAT_INFO"
	.align	4
        /*0000*/ 	.byte	0x02, 0x09, 0x00, 0x00, 0x02, 0x02, 0x01, 0x00, 0x02, 0x05, 0x05, 0x00, 0x03, 0x07, 0x01, 0x01
        /*0010*/ 	.byte	0x02, 0x03, 0x00, 0x00, 0x02, 0x06, 0x01, 0x00, 0x04, 0x0b, 0x08, 0x00, 0x09, 0x00, 0x00, 0x00
        /*0020*/ 	.byte	0x00, 0x00, 0x00, 0x00


//--------------------- .nv.info._Z14convert_kernelPjj --------------------------
	.section	.nv.info._Z14convert_kernelPjj,"",@"SHT_CUDA_INFO"
	.sectionflags	@""
	.align	4


	//----- nvinfo : EIATTR_CUDA_API_VERSION
	.align		4
        /*0000*/ 	.byte	0x04, 0x37
        /*0002*/ 	.short	(.L_25 - .L_24)
.L_24:
        /*0004*/ 	.word	0x00000082


	//----- nvinfo : EIATTR_KPARAM_INFO
	.align		4
.L_25:
        /*0008*/ 	.byte	0x04, 0x17
        /*000a*/ 	.short	(.L_27 - .L_26)
.L_26:
        /*000c*/ 	.word	0x00000000
        /*0010*/ 	.short	0x0001
        /*0012*/ 	.short	0x0008
        /*0014*/ 	.byte	0x00, 0xf0, 0x11, 0x00


	//----- nvinfo : EIATTR_KPARAM_INFO
	.align		4
.L_27:
        /*0018*/ 	.byte	0x04, 0x17
        /*001a*/ 	.short	(.L_29 - .L_28)
.L_28:
        /*001c*/ 	.word	0x00000000
        /*0020*/ 	.short	0x0000
        /*0022*/ 	.short	0x0000
        /*0024*/ 	.byte	0x00, 0xf5, 0x21, 0x00


	//----- nvinfo : EIATTR_SPARSE_MMA_MASK
	.align		4
.L_29:
        /*0028*/ 	.byte	0x03, 0x50
        /*002a*/ 	.short	0x0000


	//----- nvinfo : EIATTR_MAXREG_COUNT
	.align		4
        /*002c*/ 	.byte	0x03, 0x1b
        /*002e*/ 	.short	0x00ff


	//----- nvinfo : EIATTR_MERCURY_ISA_VERSION
	.align		4
        /*0030*/ 	.byte	0x03, 0x5f
        /*0032*/ 	.short	0x0101


	//----- nvinfo : EIATTR_VRC_CTA_INIT_COUNT
	.align		4
        /*0034*/ 	.byte	0x02, 0x4a
	.zero		1
	.zero		1


	//----- nvinfo : EIATTR_EXIT_INSTR_OFFSETS
	.align		4
        /*0038*/ 	.byte	0x04, 0x1c
        /*003a*/ 	.short	(.L_31 - .L_30)


	//   ....[0]....
.L_30:
        /*003c*/ 	.word	0x00000010


	//----- nvinfo : EIATTR_CBANK_PARAM_SIZE
	.align		4
.L_31:
        /*0040*/ 	.byte	0x03, 0x19
        /*0042*/ 	.short	0x000c


	//----- nvinfo : EIATTR_PARAM_CBANK
	.align		4
        /*0044*/ 	.byte	0x04, 0x0a
        /*0046*/ 	.short	(.L_33 - .L_32)
	.align		4
.L_32:
        /*0048*/ 	.word	index@(.nv.constant0._Z14convert_kernelPjj)
        /*004c*/ 	.short	0x0380
        /*004e*/ 	.short	0x000c


	//----- nvinfo : EIATTR_SW_WAR
	.align		4
.L_33:
        /*0050*/ 	.byte	0x04, 0x36
        /*0052*/ 	.short	(.L_35 - .L_34)
.L_34:
        /*0054*/ 	.word	0x00000008
.L_35:


//--------------------- .nv.info._Z34histogram_shared_accumulate_kernelPjS_jj --------------------------
	.section	.nv.info._Z34histogram_shared_accumulate_kernelPjS_jj,"",@"SHT_CUDA_INFO"
	.sectionflags	@""
	.align	4


	//----- nvinfo : EIATTR_CUDA_API_VERSION
	.align		4
        /*0000*/ 	.byte	0x04, 0x37
        /*0002*/ 	.short	(.L_37 - .L_36)
.L_36:
        /*0004*/ 	.word	0x00000082


	//----- nvinfo : EIATTR_KPARAM_INFO
	.align		4
.L_37:
        /*0008*/ 	.byte	0x04, 0x17
        /*000a*/ 	.short	(.L_39 - .L_38)
.L_38:
        /*000c*/ 	.word	0x00000000
        /*0010*/ 	.short	0x0003
        /*0012*/ 	.short	0x0014
        /*0014*/ 	.byte	0x00, 0xf0, 0x11, 0x00


	//----- nvinfo : EIATTR_KPARAM_INFO
	.align		4
.L_39:
        /*0018*/ 	.byte	0x04, 0x17
        /*001a*/ 	.short	(.L_41 - .L_40)
.L_40:
        /*001c*/ 	.word	0x00000000
        /*0020*/ 	.short	0x0002
        /*0022*/ 	.short	0x0010
        /*0024*/ 	.byte	0x00, 0xf0, 0x11, 0x00


	//----- nvinfo : EIATTR_KPARAM_INFO
	.align		4
.L_41:
        /*0028*/ 	.byte	0x04, 0x17
        /*002a*/ 	.short	(.L_43 - .L_42)
.L_42:
        /*002c*/ 	.word	0x00000000
        /*0030*/ 	.short	0x0001
        /*0032*/ 	.short	0x0008
        /*0034*/ 	.byte	0x00, 0xf5, 0x21, 0x00


	//----- nvinfo : EIATTR_KPARAM_INFO
	.align		4
.L_43:
        /*0038*/ 	.byte	0x04, 0x17
        /*003a*/ 	.short	(.L_45 - .L_44)
.L_44:
        /*003c*/ 	.word	0x00000000
        /*0040*/ 	.short	0x0000
        /*0042*/ 	.short	0x0000
        /*0044*/ 	.byte	0x00, 0xf5, 0x21, 0x00


	//----- nvinfo : EIATTR_SPARSE_MMA_MASK
	.align		4
.L_45:
        /*0048*/ 	.byte	0x03, 0x50
        /*004a*/ 	.short	0x0000


	//----- nvinfo : EIATTR_MAXREG_COUNT
	.align		4
        /*004c*/ 	.byte	0x03, 0x1b
        /*004e*/ 	.short	0x00ff


	//----- nvinfo : EIATTR_MERCURY_ISA_VERSION
	.align		4
        /*0050*/ 	.byte	0x03, 0x5f
        /*0052*/ 	.short	0x0101


	//----- nvinfo : EIATTR_VRC_CTA_INIT_COUNT
	.align		4
        /*0054*/ 	.byte	0x02, 0x4a
	.zero		1
	.zero		1


	//----- nvinfo : EIATTR_EXIT_INSTR_OFFSETS
	.align		4
        /*0058*/ 	.byte	0x04, 0x1c
        /*005a*/ 	.short	(.L_47 - .L_46)


	//   ....[0]....
.L_46:
        /*005c*/ 	.word	0x00000010


	//----- nvinfo : EIATTR_CBANK_PARAM_SIZE
	.align		4
.L_47:
        /*0060*/ 	.byte	0x03, 0x19
        /*0062*/ 	.short	0x0018


	//----- nvinfo : EIATTR_PARAM_CBANK
	.align		4
        /*0064*/ 	.byte	0x04, 0x0a
        /*0066*/ 	.short	(.L_49 - .L_48)
	.align		4
.L_48:
        /*0068*/ 	.word	index@(.nv.constant0._Z34histogram_shared_accumulate_kernelPjS_jj)
        /*006c*/ 	.short	0x0380
        /*006e*/ 	.short	0x0018


	//----- nvinfo : EIATTR_SW_WAR
	.align		4
.L_49:
        /*0070*/ 	.byte	0x04, 0x36
        /*0072*/ 	.short	(.L_51 - .L_50)
.L_50:
        /*0074*/ 	.word	0x00000008
.L_51:


//--------------------- .nv.info._Z23histogram_shared_kernelPjS_jj --------------------------
	.section	.nv.info._Z23histogram_shared_kernelPjS_jj,"",@"SHT_CUDA_INFO"
	.sectionflags	@""
	.align	4


	//----- nvinfo : EIATTR_CUDA_API_VERSION
	.align		4
        /*0000*/ 	.byte	0x04, 0x37
        /*0002*/ 	.short	(.L_53 - .L_52)
.L_52:
        /*0004*/ 	.word	0x00000082


	//----- nvinfo : EIATTR_KPARAM_INFO
	.align		4
.L_53:
        /*0008*/ 	.byte	0x04, 0x17
        /*000a*/ 	.short	(.L_55 - .L_54)
.L_54:
        /*000c*/ 	.word	0x00000000
        /*0010*/ 	.short	0x0003
        /*0012*/ 	.short	0x0014
        /*0014*/ 	.byte	0x00, 0xf0, 0x11, 0x00


	//----- nvinfo : EIATTR_KPARAM_INFO
	.align		4
.L_55:
        /*0018*/ 	.byte	0x04, 0x17
        /*001a*/ 	.short	(.L_57 - .L_56)
.L_56:
        /*001c*/ 	.word	0x00000000
        /*0020*/ 	.short	0x0002
        /*0022*/ 	.short	0x0010
        /*0024*/ 	.byte	0x00, 0xf0, 0x11, 0x00


	//----- nvinfo : EIATTR_KPARAM_INFO
	.align		4
.L_57:
        /*0028*/ 	.byte	0x04, 0x17
        /*002a*/ 	.short	(.L_59 - .L_58)
.L_58:
        /*002c*/ 	.word	0x00000000
        /*0030*/ 	.short	0x0001
        /*0032*/ 	.short	0x0008
        /*0034*/ 	.byte	0x00, 0xf5, 0x21, 0x00


	//----- nvinfo : EIATTR_KPARAM_INFO
	.align		4
.L_59:
        /*0038*/ 	.byte	0x04, 0x17
        /*003a*/ 	.short	(.L_61 - .L_60)
.L_60:
        /*003c*/ 	.word	0x00000000
        /*0040*/ 	.short	0x0000
        /*0042*/ 	.short	0x0000
        /*0044*/ 	.byte	0x00, 0xf5, 0x21, 0x00


	//----- nvinfo : EIATTR_SPARSE_MMA_MASK
	.align		4
.L_61:
        /*0048*/ 	.byte	0x03, 0x50
        /*004a*/ 	.short	0x0000


	//----- nvinfo : EIATTR_MAXREG_COUNT
	.align		4
        /*004c*/ 	.byte	0x03, 0x1b
        /*004e*/ 	.short	0x00ff


	//----- nvinfo : EIATTR_MERCURY_ISA_VERSION
	.align		4
        /*0050*/ 	.byte	0x03, 0x5f
        /*0052*/ 	.short	0x0101


	//----- nvinfo : EIATTR_VRC_CTA_INIT_COUNT
	.align		4
        /*0054*/ 	.byte	0x02, 0x4a
	.zero		1
	.zero		1


	//----- nvinfo : EIATTR_EXIT_INSTR_OFFSETS
	.align		4
        /*0058*/ 	.byte	0x04, 0x1c
        /*005a*/ 	.short	(.L_63 - .L_62)


	//   ....[0]....
.L_62:
        /*005c*/ 	.word	0x00000010


	//----- nvinfo : EIATTR_CBANK_PARAM_SIZE
	.align		4
.L_63:
        /*0060*/ 	.byte	0x03, 0x19
        /*0062*/ 	.short	0x0018


	//----- nvinfo : EIATTR_PARAM_CBANK
	.align		4
        /*0064*/ 	.byte	0x04, 0x0a
        /*0066*/ 	.short	(.L_65 - .L_64)
	.align		4
.L_64:
        /*0068*/ 	.word	index@(.nv.constant0._Z23histogram_shared_kernelPjS_jj)
        /*006c*/ 	.short	0x0380
        /*006e*/ 	.short	0x0018


	//----- nvinfo : EIATTR_SW_WAR
	.align		4
.L_65:
        /*0070*/ 	.byte	0x04, 0x36
        /*0072*/ 	.short	(.L_67 - .L_66)
.L_66:
        /*0074*/ 	.word	0x00000008
.L_67:


//--------------------- .nv.info._Z23histogram_global_kernelPjS_jj --------------------------
	.section	.nv.info._Z23histogram_global_kernelPjS_jj,"",@"SHT_CUDA_INFO"
	.sectionflags	@""
	.align	4


	//----- nvinfo : EIATTR_CUDA_API_VERSION
	.align		4
        /*0000*/ 	.byte	0x04, 0x37
        /*0002*/ 	.short	(.L_69 - .L_68)
.L_68:
        /*0004*/ 	.word	0x00000082


	//----- nvinfo : EIATTR_KPARAM_INFO
	.align		4
.L_69:
        /*0008*/ 	.byte	0x04, 0x17
        /*000a*/ 	.short	(.L_71 - .L_70)
.L_70:
        /*000c*/ 	.word	0x00000000
        /*0010*/ 	.short	0x0003
        /*0012*/ 	.short	0x0014
        /*0014*/ 	.byte	0x00, 0xf0, 0x11, 0x00


	//----- nvinfo : EIATTR_KPARAM_INFO
	.align		4
.L_71:
        /*0018*/ 	.byte	0x04, 0x17
        /*001a*/ 	.short	(.L_73 - .L_72)
.L_72:
        /*001c*/ 	.word	0x00000000
        /*0020*/ 	.short	0x0002
        /*0022*/ 	.short	0x0010
        /*0024*/ 	.byte	0x00, 0xf0, 0x11, 0x00


	//----- nvinfo : EIATTR_KPARAM_INFO
	.align		4
.L_73:
        /*0028*/ 	.byte	0x04, 0x17
        /*002a*/ 	.short	(.L_75 - .L_74)
.L_74:
        /*002c*/ 	.word	0x00000000
        /*0030*/ 	.short	0x0001
        /*0032*/ 	.short	0x0008
        /*0034*/ 	.byte	0x00, 0xf5, 0x21, 0x00


	//----- nvinfo : EIATTR_KPARAM_INFO
	.align		4
.L_75:
        /*0038*/ 	.byte	0x04, 0x17
        /*003a*/ 	.short	(.L_77 - .L_76)
.L_76:
        /*003c*/ 	.word	0x00000000
        /*0040*/ 	.short	0x0000
        /*0042*/ 	.short	0x0000
        /*0044*/ 	.byte	0x00, 0xf5, 0x21, 0x00


	//----- nvinfo : EIATTR_SPARSE_MMA_MASK
	.align		4
.L_77:
        /*0048*/ 	.byte	0x03, 0x50
        /*004a*/ 	.short	0x0000


	//----- nvinfo : EIATTR_MAXREG_COUNT
	.align		4
        /*004c*/ 	.byte	0x03, 0x1b
        /*004e*/ 	.short	0x00ff


	//----- nvinfo : EIATTR_MERCURY_ISA_VERSION
	.align		4
        /*0050*/ 	.byte	0x03, 0x5f
        /*0052*/ 	.short	0x0101


	//----- nvinfo : EIATTR_VRC_CTA_INIT_COUNT
	.align		4
        /*0054*/ 	.byte	0x02, 0x4a
	.zero		1
	.zero		1


	//----- nvinfo : EIATTR_EXIT_INSTR_OFFSETS
	.align		4
        /*0058*/ 	.byte	0x04, 0x1c
        /*005a*/ 	.short	(.L_79 - .L_78)


	//   ....[0]....
.L_78:
        /*005c*/ 	.word	0x00000010


	//----- nvinfo : EIATTR_CBANK_PARAM_SIZE
	.align		4
.L_79:
        /*0060*/ 	.byte	0x03, 0x19
        /*0062*/ 	.short	0x0018


	//----- nvinfo : EIATTR_PARAM_CBANK
	.align		4
        /*0064*/ 	.byte	0x04, 0x0a
        /*0066*/ 	.short	(.L_81 - .L_80)
	.align		4
.L_80:
        /*0068*/ 	.word	index@(.nv.constant0._Z23histogram_global_kernelPjS_jj)
        /*006c*/ 	.short	0x0380
        /*006e*/ 	.short	0x0018


	//----- nvinfo : EIATTR_SW_WAR
	.align		4
.L_81:
        /*0070*/ 	.byte	0x04, 0x36
        /*0072*/ 	.short	(.L_83 - .L_82)
.L_82:
        /*0074*/ 	.word	0x00000008
.L_83:


//--------------------- .nv.callgraph             --------------------------
	.section	.nv.callgraph,"",@"SHT_CUDA_CALLGRAPH"
	.align	4
	.sectionentsize	8
	.align		4
        /*0000*/ 	.word	0x00000000
	.align		4
        /*0004*/ 	.word	0xffffffff
	.align		4
        /*0008*/ 	.word	0x00000000
	.align		4
        /*000c*/ 	.word	0xfffffffe
	.align		4
        /*0010*/ 	.word	0x00000000
	.align		4
        /*0014*/ 	.word	0xfffffffd
	.align		4
        /*0018*/ 	.word	0x00000000
	.align		4
        /*001c*/ 	.word	0xfffffffc


//--------------------- .text._Z14convert_kernelPjj --------------------------
	.section	.text._Z14convert_kernelPjj,"ax",@progbits
	.align	128
        .global         _Z14convert_kernelPjj
        .type           _Z14convert_kernelPjj,@function
        .size           _Z14convert_kernelPjj,(.L_x_4 - _Z14convert_kernelPjj)
        .other          _Z14convert_kernelPjj,@"STO_CUDA_ENTRY STV_DEFAULT"
_Z14convert_kernelPjj:
.text._Z14convert_kernelPjj:
[----:B------:R-:W-:Y:S01]  /*0000*/  LDC R1, c[0x0][0x37c] ;  /* 0x0000df00ff017b82 */ /* 0x000fe20000000800 */
[----:B------:R-:W-:Y:S05]  /*0010*/  EXIT ;  /* 0x000000000000794d */ /* 0x000fea0003800000 */
.L_x_0:
[----:B------:R-:W-:-:S00]  /*0020*/  BRA `(.L_x_0) ;  /* 0xfffffffc00fc7947 */ /* 0x000fc0000383ffff */
[----:B------:R-:W-:-:S00]  /*0030*/  NOP ;  /* 0x0000000000007918 */ /* 0x000fc00000000000 */
        /* <DEDUP_REMOVED lines=12> */
.L_x_4:


//--------------------- .text._Z34histogram_shared_accumulate_kernelPjS_jj --------------------------
	.section	.text._Z34histogram_shared_accumulate_kernelPjS_jj,"ax",@progbits
	.align	128
        .global         _Z34histogram_shared_accumulate_kernelPjS_jj
        .type           _Z34histogram_shared_accumulate_kernelPjS_jj,@function
        .size           _Z34histogram_shared_accumulate_kernelPjS_jj,(.L_x_5 - _Z34histogram_shared_accumulate_kernelPjS_jj)
        .other          _Z34histogram_shared_accumulate_kernelPjS_jj,@"STO_CUDA_ENTRY STV_DEFAULT"
_Z34histogram_shared_accumulate_kernelPjS_jj:
.text._Z34histogram_shared_accumulate_kernelPjS_jj:
[----:B------:R-:W-:Y:S01]  /*0000*/  LDC R1, c[0x0][0x37c] ;  /* 0x0000df00ff017b82 */ /* 0x000fe20000000800 */
[----:B------:R-:W-:Y:S05]  /*0010*/  EXIT ;  /* 0x000000000000794d */ /* 0x000fea0003800000 */
.L_x_1:
        /* <DEDUP_REMOVED lines=14> */
.L_x_5:


//--------------------- .text._Z23histogram_shared_kernelPjS_jj --------------------------
	.section	.text._Z23histogram_shared_kernelPjS_jj,"ax",@progbits
	.align	128
        .global         _Z23histogram_shared_kernelPjS_jj
        .type           _Z23histogram_shared_kernelPjS_jj,@function
        .size           _Z23histogram_shared_kernelPjS_jj,(.L_x_6 - _Z23histogram_shared_kernelPjS_jj)
        .other          _Z23histogram_shared_kernelPjS_jj,@"STO_CUDA_ENTRY STV_DEFAULT"
_Z23histogram_shared_kernelPjS_jj:
.text._Z23histogram_shared_kernelPjS_jj:
[----:B------:R-:W-:Y:S01]  /*0000*/  LDC R1, c[0x0][0x37c] ;  /* 0x0000df00ff017b82 */ /* 0x000fe20000000800 */
[----:B------:R-:W-:Y:S05]  /*0010*/  EXIT ;  /* 0x000000000000794d */ /* 0x000fea0003800000 */
.L_x_2:
        /* <DEDUP_REMOVED lines=14> */
.L_x_6:


//--------------------- .text._Z23histogram_global_kernelPjS_jj --------------------------
	.section	.text._Z23histogram_global_kernelPjS_jj,"ax",@progbits
	.align	128
        .global         _Z23histogram_global_kernelPjS_jj
        .type           _Z23histogram_global_kernelPjS_jj,@function
        .size           _Z23histogram_global_kernelPjS_jj,(.L_x_7 - _Z23histogram_global_kernelPjS_jj)
        .other          _Z23histogram_global_kernelPjS_jj,@"STO_CUDA_ENTRY STV_DEFAULT"
_Z23histogram_global_kernelPjS_jj:
.text._Z23histogram_global_kernelPjS_jj:
[----:B------:R-:W-:Y:S01]  /*0000*/  LDC R1, c[0x0][0x37c] ;  /* 0x0000df00ff017b82 */ /* 0x000fe20000000800 */
[----:B------:R-:W-:Y:S05]  /*0010*/  EXIT ;  /* 0x000000000000794d */ /* 0x000fea0003800000 */
.L_x_3:
        /* <DEDUP_REMOVED lines=14> */
.L_x_7:


//--------------------- .nv.shared.reserved.0     --------------------------
	.section	.nv.shared.reserved.0,"aw",@nobits
	.weak		__nv_reservedSMEM_offset_0_alias
	.size		__nv_reservedSMEM_offset_0_alias, 0, 64
	.other		__nv_reservedSMEM_offset_0_alias,@"STO_CUDA_RESERVED_SHARED STV_DEFAULT"
__nv_reservedSMEM_offset_0_alias:
	.zero		0
	.zero		64


//--------------------- .nv.constant0._Z14convert_kernelPjj --------------------------
	.section	.nv.constant0._Z14convert_kernelPjj,"a",@progbits
	.sectionflags	@""
	.align	4
.nv.constant0._Z14convert_kernelPjj:
	.zero		908


//--------------------- .nv.constant0._Z34histogram_shared_accumulate_kernelPjS_jj --------------------------
	.section	.nv.constant0._Z34histogram_shared_accumulate_kernelPjS_jj,"a",@progbits
	.sectionflags	@""
	.align	4
.nv.constant0._Z34histogram_shared_accumulate_kernelPjS_jj:
	.zero		920


//--------------------- .nv.constant0._Z23histogram_shared_kernelPjS_jj --------------------------
	.section	.nv.constant0._Z23histogram_shared_kernelPjS_jj,"a",@progbits
	.sectionflags	@""
	.align	4
.nv.constant0._Z23histogram_shared_kernelPjS_jj:
	.zero		920


//--------------------- .nv.constant0._Z23histogram_global_kernelPjS_jj --------------------------
	.section	.nv.constant0._Z23histogram_global_kernelPjS_jj,"a",@progbits
	.sectionflags	@""
	.align	4
.nv.constant0._Z23histogram_global_kernelPjS_jj:
	.zero		920


//--------------------- SYMBOLS --------------------------

	.type		.nv.reservedSmem.offset0,@object
	.size		.nv.reservedSmem.offset0,0x4
